	.headerflags	@"EF_CUDA_TEXMODE_UNIFIED EF_CUDA_64BIT_ADDRESS EF_CUDA_ACCELERATORS EF_CUDA_SM90 EF_CUDA_VIRTUAL_SM(EF_CUDA_SM90)"
	.elftype	@"ET_EXEC"


//--------------------- .nv.info                  --------------------------
	.section	.nv.info,"",@"SHT_CUDA_INFO"
	.align	4


	//----- nvinfo : EIATTR_REGCOUNT
	.align		4
        /*0000*/ 	.byte	0x04, 0x2f
        /*0002*/ 	.short	(.L_3 - .L_2)
	.align		4
.L_2:
        /*0004*/ 	.word	index@(triton_poi_fused__native_batch_norm_legit_no_training_relu_18)
        /*0008*/ 	.word	0x00000020


	//----- nvinfo : EIATTR_MIN_STACK_SIZE
	.align		4
.L_3:
        /*000c*/ 	.byte	0x04, 0x12
        /*000e*/ 	.short	(.L_5 - .L_4)
	.align		4
.L_4:
        /*0010*/ 	.word	index@(triton_poi_fused__native_batch_norm_legit_no_training_relu_18)
        /*0014*/ 	.word	0x00000000


	//----- nvinfo : EIATTR_FRAME_SIZE
	.align		4
.L_5:
        /*0018*/ 	.byte	0x04, 0x11
        /*001a*/ 	.short	(.L_7 - .L_6)
	.align		4
.L_6:
        /*001c*/ 	.word	index@(triton_poi_fused__native_batch_norm_legit_no_training_relu_18)
        /*0020*/ 	.word	0x00000000


	//----- nvinfo : EIATTR_MIN_STACK_SIZE
	.align		4
.L_7:
        /*0024*/ 	.byte	0x04, 0x12
        /*0026*/ 	.short	(.L_9 - .L_8)
	.align		4
.L_8:
        /*0028*/ 	.word	index@(triton_poi_fused__native_batch_norm_legit_no_training_relu_18)
        /*002c*/ 	.word	0x00000000
.L_9:


//--------------------- .nv.info.triton_poi_fused__native_batch_norm_legit_no_training_relu_18 --------------------------
	.section	.nv.info.triton_poi_fused__native_batch_norm_legit_no_training_relu_18,"",@"SHT_CUDA_INFO"
	.sectionflags	@""
	.align	4


	//----- nvinfo : EIATTR_CUDA_API_VERSION
	.align		4
        /*0000*/ 	.byte	0x04, 0x37
        /*0002*/ 	.short	(.L_11 - .L_10)
.L_10:
        /*0004*/ 	.word	0x0000007c


	//----- nvinfo : EIATTR_KPARAM_INFO
	.align		4
.L_11:
        /*0008*/ 	.byte	0x04, 0x17
        /*000a*/ 	.short	(.L_13 - .L_12)
.L_12:
        /*000c*/ 	.word	0x00000000
        /*0010*/ 	.short	0x0007
        /*0012*/ 	.short	0x0034
        /*0014*/ 	.byte	0x00, 0xf0, 0x11, 0x00


	//----- nvinfo : EIATTR_KPARAM_INFO
	.align		4
.L_13:
        /*0018*/ 	.byte	0x04, 0x17
        /*001a*/ 	.short	(.L_15 - .L_14)
.L_14:
        /*001c*/ 	.word	0x00000000
        /*0020*/ 	.short	0x0006
        /*0022*/ 	.short	0x0030
        /*0024*/ 	.byte	0x00, 0xf0, 0x11, 0x00


	//----- nvinfo : EIATTR_KPARAM_INFO
	.align		4
.L_15:
        /*0028*/ 	.byte	0x04, 0x17
        /*002a*/ 	.short	(.L_17 - .L_16)
.L_16:
        /*002c*/ 	.word	0x00000000
        /*0030*/ 	.short	0x0005
        /*0032*/ 	.short	0x0028
        /*0034*/ 	.byte	0x00, 0xf4, 0x21, 0x00


	//----- nvinfo : EIATTR_KPARAM_INFO
	.align		4
.L_17:
        /*0038*/ 	.byte	0x04, 0x17
        /*003a*/ 	.short	(.L_19 - .L_18)
.L_18:
        /*003c*/ 	.word	0x00000000
        /*0040*/ 	.short	0x0004
        /*0042*/ 	.short	0x0020
        /*0044*/ 	.byte	0x00, 0xf4, 0x21, 0x00


	//----- nvinfo : EIATTR_KPARAM_INFO
	.align		4
.L_19:
        /*0048*/ 	.byte	0x04, 0x17
        /*004a*/ 	.short	(.L_21 - .L_20)
.L_20:
        /*004c*/ 	.word	0x00000000
        /*0050*/ 	.short	0x0003
        /*0052*/ 	.short	0x0018
        /*0054*/ 	.byte	0x00, 0xf4, 0x21, 0x00


	//----- nvinfo : EIATTR_KPARAM_INFO
	.align		4
.L_21:
        /*0058*/ 	.byte	0x04, 0x17
        /*005a*/ 	.short	(.L_23 - .L_22)
.L_22:
        /*005c*/ 	.word	0x00000000
        /*0060*/ 	.short	0x0002
        /*0062*/ 	.short	0x0010
        /*0064*/ 	.byte	0x00, 0xf4, 0x21, 0x00


	//----- nvinfo : EIATTR_KPARAM_INFO
	.align		4
.L_23:
        /*0068*/ 	.byte	0x04, 0x17
        /*006a*/ 	.short	(.L_25 - .L_24)
.L_24:
        /*006c*/ 	.word	0x00000000
        /*0070*/ 	.short	0x0001
        /*0072*/ 	.short	0x0008
        /*0074*/ 	.byte	0x00, 0xf4, 0x21, 0x00


	//----- nvinfo : EIATTR_KPARAM_INFO
	.align		4
.L_25:
        /*0078*/ 	.byte	0x04, 0x17
        /*007a*/ 	.short	(.L_27 - .L_26)
.L_26:
        /*007c*/ 	.word	0x00000000
        /*0080*/ 	.short	0x0000
        /*0082*/ 	.short	0x0000
        /*0084*/ 	.byte	0x00, 0xf4, 0x21, 0x00


	//----- nvinfo : EIATTR_SPARSE_MMA_MASK
	.align		4
.L_27:
        /*0088*/ 	.byte	0x03, 0x50
        /*008a*/ 	.short	0x0000


	//----- nvinfo : EIATTR_MAXREG_COUNT
	.align		4
        /*008c*/ 	.byte	0x03, 0x1b
        /*008e*/ 	.short	0x00ff


	//----- nvinfo : EIATTR_EXIT_INSTR_OFFSETS
	.align		4
        /*0090*/ 	.byte	0x04, 0x1c
        /*0092*/ 	.short	(.L_29 - .L_28)


	//   ....[0]....
.L_28:
        /*0094*/ 	.word	0x00000a40


	//   ....[1]....
        /*0098*/ 	.word	0x00000af0


	//----- nvinfo : EIATTR_REQNTID
	.align		4
.L_29:
        /*009c*/ 	.byte	0x04, 0x10
        /*009e*/ 	.short	(.L_31 - .L_30)
.L_30:
        /*00a0*/ 	.word	0x00000080
        /*00a4*/ 	.word	0x00000001
        /*00a8*/ 	.word	0x00000001


	//----- nvinfo : EIATTR_CBANK_PARAM_SIZE
	.align		4
.L_31:
        /*00ac*/ 	.byte	0x03, 0x19
        /*00ae*/ 	.short	0x0038


	//----- nvinfo : EIATTR_PARAM_CBANK
	.align		4
        /*00b0*/ 	.byte	0x04, 0x0a
        /*00b2*/ 	.short	(.L_33 - .L_32)
	.align		4
.L_32:
        /*00b4*/ 	.word	index@(.nv.constant0.triton_poi_fused__native_batch_norm_legit_no_training_relu_18)
        /*00b8*/ 	.short	0x0210
        /*00ba*/ 	.short	0x0038


	//----- nvinfo : EIATTR_SW_WAR
	.align		4
.L_33:
        /*00bc*/ 	.byte	0x04, 0x36
        /*00be*/ 	.short	(.L_35 - .L_34)
.L_34:
        /*00c0*/ 	.word	0x00000008
.L_35:


//--------------------- .nv.callgraph             --------------------------
	.section	.nv.callgraph,"",@"SHT_CUDA_CALLGRAPH"
	.align	4
	.sectionentsize	8
	.align		4
        /*0000*/ 	.word	0x00000000
	.align		4
        /*0004*/ 	.word	0xffffffff
	.align		4
        /*0008*/ 	.word	0x00000000
	.align		4
        /*000c*/ 	.word	0xfffffffe
	.align		4
        /*0010*/ 	.word	0x00000000
	.align		4
        /*0014*/ 	.word	0xfffffffd
	.align		4
        /*0018*/ 	.word	0x00000000
	.align		4
        /*001c*/ 	.word	0xfffffffc


//--------------------- .nv.constant4             --------------------------
	.section	.nv.constant4,"a",@progbits
	.align	8
	.align		8
.nv.constant4:
        /*0000*/ 	.dword	_$_str
	.align		8
        /*0008*/ 	.dword	_$_str_$_2


//--------------------- .text.triton_poi_fused__native_batch_norm_legit_no_training_relu_18 --------------------------
	.section	.text.triton_poi_fused__native_batch_norm_legit_no_training_relu_18,"ax",@progbits
	.sectionflags	@"SHF_BARRIERS=1"
	.align	128
        .global         triton_poi_fused__native_batch_norm_legit_no_training_relu_18
        .type           triton_poi_fused__native_batch_norm_legit_no_training_relu_18,@function
        .size           triton_poi_fused__native_batch_norm_legit_no_training_relu_18,(.L_x_1 - triton_poi_fused__native_batch_norm_legit_no_training_relu_18)
        .other          triton_poi_fused__native_batch_norm_legit_no_training_relu_18,@"STO_CUDA_ENTRY STV_DEFAULT"
triton_poi_fused__native_batch_norm_legit_no_training_relu_18:
.text.triton_poi_fused__native_batch_norm_legit_no_training_relu_18:
[----:B------:R-:W0:Y:S01]  /*0000*/  LDC R1, c[0x0][0x28] ;  /* 0x00000a00ff017b82 */ /* 0x000e220000000800 */
[----:B------:R-:W1:Y:S07]  /*0010*/  S2R R24, SR_TID.X ;  /* 0x0000000000187919 */ /* 0x000e6e0000002100 */
[----:B------:R-:W2:Y:S01]  /*0020*/  LDC.64 R10, c[0x0][0x220] ;  /* 0x00008800ff0a7b82 */ /* 0x000ea20000000a00 */
[----:B------:R-:W-:Y:S02]  /*0030*/  CS2R R4, SRZ ;  /* 0x0000000000047805 */ /* 0x000fe4000001ff00 */
[----:B------:R-:W-:Y:S01]  /*0040*/  CS2R R6, SRZ ;  /* 0x0000000000067805 */ /* 0x000fe2000001ff00 */
[----:B------:R-:W3:Y:S01]  /*0050*/  S2R R25, SR_CTAID.Y ;  /* 0x0000000000197919 */ /* 0x000ee20000002600 */
[----:B------:R-:W-:-:S03]  /*0060*/  ULDC.64 UR6, c[0x0][0x208] ;  /* 0x0000820000067ab9 */ /* 0x000fc60000000a00 */
[----:B------:R-:W4:Y:S08]  /*0070*/  LDC.64 R8, c[0x0][0x210] ;  /* 0x00008400ff087b82 */ /* 0x000f300000000a00 */
[----:B------:R-:W5:Y:S01]  /*0080*/  LDC.64 R16, c[0x0][0x218] ;  /* 0x00008600ff107b82 */ /* 0x000f620000000a00 */
[----:B------:R-:W-:-:S07]  /*0090*/  CS2R R14, SRZ ;  /* 0x00000000000e7805 */ /* 0x000fce000001ff00 */
[----:B------:R-:W4:Y:S01]  /*00a0*/  LDC.64 R26, c[0x0][0x228] ;  /* 0x00008a00ff1a7b82 */ /* 0x000f220000000a00 */
[----:B-1----:R-:W-:-:S07]  /*00b0*/  IMAD.SHL.U32 R0, R24, 0x4, RZ ;  /* 0x0000000418007824 */ /* 0x002fce00078e00ff */
[----:B------:R-:W1:Y:S01]  /*00c0*/  LDC.64 R20, c[0x0][0x230] ;  /* 0x00008c00ff147b82 */ /* 0x000e620000000a00 */
[----:B---3--:R-:W-:Y:S01]  /*00d0*/  IMAD.SHL.U32 R25, R25, 0x200, RZ ;  /* 0x0000020019197824 */ /* 0x008fe200078e00ff */
[----:B------:R-:W-:-:S04]  /*00e0*/  LOP3.LUT R0, R0, 0x1fc, RZ, 0xc0, !PT ;  /* 0x000001fc00007812 */ /* 0x000fc800078ec0ff */
[----:B------:R-:W-:Y:S02]  /*00f0*/  LOP3.LUT R2, R25, R0, RZ, 0xfc, !PT ;  /* 0x0000000019027212 */ /* 0x000fe400078efcff */
[----:B------:R-:W3:Y:S02]  /*0100*/  S2R R0, SR_CTAID.X ;  /* 0x0000000000007919 */ /* 0x000ee40000002500 */
[----:B------:R-:W-:Y:S02]  /*0110*/  SHF.R.S32.HI R3, RZ, 0x1f, R2 ;  /* 0x0000001fff037819 */ /* 0x000fe40000011402 */
[----:B------:R-:W-:Y:S02]  /*0120*/  ISETP.GE.AND P2, PT, R2, 0x200, PT ;  /* 0x000002000200780c */ /* 0x000fe40003f46270 */
[----:B------:R-:W-:-:S04]  /*0130*/  LEA.HI R12, R3, R2, RZ, 0x7 ;  /* 0x00000002030c7211 */ /* 0x000fc800078f38ff */
[----:B------:R-:W-:-:S05]  /*0140*/  LOP3.LUT R3, R12, 0xffffff80, RZ, 0xc0, !PT ;  /* 0xffffff800c037812 */ /* 0x000fca00078ec0ff */
[----:B------:R-:W-:-:S04]  /*0150*/  IMAD.IADD R3, R2, 0x1, -R3 ;  /* 0x0000000102037824 */ /* 0x000fc800078e0a03 */
[----:B--2---:R-:W-:-:S05]  /*0160*/  IMAD.WIDE R10, R3, 0x4, R10 ;  /* 0x00000004030a7825 */ /* 0x004fca00078e020a */
[----:B------:R2:W4:Y:S01]  /*0170*/  @!P2 LDG.E.EL.128 R4, desc[UR6][R10.64] ;  /* 0x000000060a04a981 */ /* 0x000522000c2e1d00 */
[----:B------:R-:W-:Y:S01]  /*0180*/  SHF.R.S32.HI R12, RZ, 0x7, R12 ;  /* 0x00000007ff0c7819 */ /* 0x000fe2000001140c */
[----:B-----5:R-:W-:Y:S01]  /*0190*/  IMAD.WIDE R28, R3, 0x4, R16 ;  /* 0x00000004031c7825 */ /* 0x020fe200078e0210 */
[----:B---3--:R-:W-:-:S03]  /*01a0*/  ISETP.GE.AND P0, PT, R0, 0x51, PT ;  /* 0x000000510000780c */ /* 0x008fc60003f06270 */
[----:B------:R-:W-:Y:S01]  /*01b0*/  IMAD R13, R0, 0x80, R3 ;  /* 0x00000080000d7824 */ /* 0x000fe200078e0203 */
[----:B--2---:R-:W-:Y:S02]  /*01c0*/  CS2R R10, SRZ ;  /* 0x00000000000a7805 */ /* 0x004fe4000001ff00 */
[----:B------:R-:W-:Y:S01]  /*01d0*/  ISETP.LT.AND P1, PT, R2, 0x200, !P0 ;  /* 0x000002000200780c */ /* 0x000fe20004721270 */
[----:B------:R-:W-:-:S04]  /*01e0*/  IMAD R13, R12, 0x2880, R13 ;  /* 0x000028800c0d7824 */ /* 0x000fc800078e020d */
[----:B----4-:R-:W-:Y:S01]  /*01f0*/  IMAD.WIDE R22, R13, 0x4, R8 ;  /* 0x000000040d167825 */ /* 0x010fe200078e0208 */
[----:B------:R-:W-:Y:S02]  /*0200*/  CS2R R12, SRZ ;  /* 0x00000000000c7805 */ /* 0x000fe4000001ff00 */
[----:B------:R-:W-:-:S06]  /*0210*/  CS2R R8, SRZ ;  /* 0x0000000000087805 */ /* 0x000fcc000001ff00 */
[----:B------:R-:W2:Y:S04]  /*0220*/  @!P2 LDG.E.EL.128 R8, desc[UR6][R28.64] ;  /* 0x000000061c08a981 */ /* 0x000ea8000c2e1d00 */
[----:B------:R3:W2:Y:S01]  /*0230*/  @P1 LDG.E.EL.128 R12, desc[UR6][R22.64] ;  /* 0x00000006160c1981 */ /* 0x0006a2000c2e1d00 */
[C---:B0-----:R-:W-:Y:S01]  /*0240*/  IMAD.WIDE R26, R3.reuse, 0x4, R26 ;  /* 0x00000004031a7825 */ /* 0x041fe200078e021a */
[----:B------:R-:W-:Y:S02]  /*0250*/  CS2R R16, SRZ ;  /* 0x0000000000107805 */ /* 0x000fe4000001ff00 */
[----:B------:R-:W-:Y:S01]  /*0260*/  CS2R R18, SRZ ;  /* 0x0000000000127805 */ /* 0x000fe2000001ff00 */
[----:B-1----:R-:W-:Y:S01]  /*0270*/  IMAD.WIDE R2, R3, 0x4, R20 ;  /* 0x0000000403027825 */ /* 0x002fe200078e0214 */
[----:B------:R-:W-:-:S04]  /*0280*/  CS2R R20, SRZ ;  /* 0x0000000000147805 */ /* 0x000fc8000001ff00 */
[----:B------:R-:W4:Y:S01]  /*0290*/  @!P2 LDG.E.EL.128 R16, desc[UR6][R26.64] ;  /* 0x000000061a10a981 */ /* 0x000f22000c2e1d00 */
[----:B---3--:R-:W-:-:S06]  /*02a0*/  CS2R R22, SRZ ;  /* 0x0000000000167805 */ /* 0x008fcc000001ff00 */
[----:B------:R0:W4:Y:S01]  /*02b0*/  @!P2 LDG.E.EL.128 R20, desc[UR6][R2.64] ;  /* 0x000000060214a981 */ /* 0x000122000c2e1d00 */
[----:B------:R-:W1:Y:S01]  /*02c0*/  S2UR UR5, SR_CgaCtaId ;  /* 0x00000000000579c3 */ /* 0x000e620000008800 */
[----:B------:R-:W-:Y:S01]  /*02d0*/  UMOV UR4, 0x400 ;  /* 0x0000040000047882 */ /* 0x000fe20000000000 */
[----:B0-----:R-:W-:Y:S01]  /*02e0*/  IMAD.MOV.U32 R2, RZ, RZ, 0x3e800000 ;  /* 0x3e800000ff027424 */ /* 0x001fe200078e00ff */
[----:B-1----:R-:W-:Y:S01]  /*02f0*/  UPRMT UR4, UR5, 0x654, UR4 ;  /* 0x0000065405047896 */ /* 0x002fe20008000004 */
[----:B------:R-:W-:Y:S01]  /*0300*/  FADD R6, R6, 9.9999997473787516356e-06 ;  /* 0x3727c5ac06067421 */ /* 0x000fe20000000000 */
[----:B------:R-:W-:Y:S01]  /*0310*/  FADD R4, R4, 9.9999997473787516356e-06 ;  /* 0x3727c5ac04047421 */ /* 0x000fe20000000000 */
[----:B------:R-:W-:Y:S01]  /*0320*/  FADD R7, R7, 9.9999997473787516356e-06 ;  /* 0x3727c5ac07077421 */ /* 0x000fe20000000000 */
[----:B------:R-:W-:-:S03]  /*0330*/  FADD R5, R5, 9.9999997473787516356e-06 ;  /* 0x3727c5ac05057421 */ /* 0x000fc60000000000 */
[----:B------:R-:W0:Y:S08]  /*0340*/  MUFU.SQRT R6, R6 ;  /* 0x0000000600067308 */ /* 0x000e300000002000 */
[----:B------:R-:W1:Y:S01]  /*0350*/  MUFU.SQRT R4, R4 ;  /* 0x0000000400047308 */ /* 0x000e620000002000 */
[----:B0-----:R-:W-:-:S07]  /*0360*/  FSETP.GT.AND P5, PT, R6, 8.50705917302346158658e+37, PT ;  /* 0x7e8000000600780b */ /* 0x001fce0003fa4000 */
[----:B------:R-:W0:Y:S01]  /*0370*/  MUFU.SQRT R7, R7 ;  /* 0x0000000700077308 */ /* 0x000e220000002000 */
[----:B------:R-:W-:Y:S02]  /*0380*/  FSETP.GEU.AND P1, PT, R6, 1.175494350822287508e-38, PT ;  /* 0x008000000600780b */ /* 0x000fe40003f2e000 */
[----:B------:R-:W-:Y:S02]  /*0390*/  FSEL R3, R2, 1, P5 ;  /* 0x3f80000002037808 */ /* 0x000fe40002800000 */
[----:B-1----:R-:W-:-:S03]  /*03a0*/  FSETP.GT.AND P2, PT, R4, 8.50705917302346158658e+37, PT ;  /* 0x7e8000000400780b */ /* 0x002fc60003f44000 */
[----:B------:R-:W1:Y:S01]  /*03b0*/  MUFU.SQRT R5, R5 ;  /* 0x0000000500057308 */ /* 0x000e620000002000 */
[----:B------:R-:W-:Y:S01]  /*03c0*/  FSETP.GEU.AND P3, PT, R4, 1.175494350822287508e-38, PT ;  /* 0x008000000400780b */ /* 0x000fe20003f6e000 */
[----:B--2---:R-:W-:Y:S01]  /*03d0*/  FADD R9, -R9, R13 ;  /* 0x0000000d09097221 */ /* 0x004fe20000000100 */
[----:B------:R-:W-:Y:S01]  /*03e0*/  FSEL R13, R2, 1, P2 ;  /* 0x3f800000020d7808 */ /* 0x000fe20001000000 */
[----:B------:R-:W-:Y:S01]  /*03f0*/  @P5 FMUL R6, R6, 0.25 ;  /* 0x3e80000006065820 */ /* 0x000fe20000400000 */
[----:B------:R-:W-:Y:S01]  /*0400*/  FADD R8, -R8, R12 ;  /* 0x0000000c08087221 */ /* 0x000fe20000000100 */
[----:B------:R-:W-:Y:S01]  /*0410*/  FADD R10, -R10, R14 ;  /* 0x0000000e0a0a7221 */ /* 0x000fe20000000100 */
[----:B0-----:R-:W-:Y:S01]  /*0420*/  FSETP.GT.AND P4, PT, R7, 8.50705917302346158658e+37, PT ;  /* 0x7e8000000700780b */ /* 0x001fe20003f84000 */
[----:B------:R-:W0:Y:S01]  /*0430*/  S2R R14, SR_TID.X ;  /* 0x00000000000e7919 */ /* 0x000e220000002100 */
[----:B------:R-:W-:Y:S01]  /*0440*/  @!P1 FMUL R6, R6, 16777216 ;  /* 0x4b80000006069820 */ /* 0x000fe20000400000 */
[----:B------:R-:W-:Y:S01]  /*0450*/  @!P1 FMUL R3, R3, 16777216 ;  /* 0x4b80000003039820 */ /* 0x000fe20000400000 */
[----:B------:R-:W-:Y:S01]  /*0460*/  FSEL R12, R2, 1, P4 ;  /* 0x3f800000020c7808 */ /* 0x000fe20002000000 */
[----:B------:R-:W-:Y:S01]  /*0470*/  @P2 FMUL R4, R4, 0.25 ;  /* 0x3e80000004042820 */ /* 0x000fe20000400000 */
[----:B------:R-:W-:Y:S01]  /*0480*/  FSETP.GEU.AND P2, PT, R7, 1.175494350822287508e-38, PT ;  /* 0x008000000700780b */ /* 0x000fe20003f4e000 */
[----:B------:R-:W-:Y:S01]  /*0490*/  @!P3 FMUL R13, R13, 16777216 ;  /* 0x4b8000000d0db820 */ /* 0x000fe20000400000 */
[----:B-1----:R-:W-:Y:S01]  /*04a0*/  FSETP.GT.AND P5, PT, R5, 8.50705917302346158658e+37, PT ;  /* 0x7e8000000500780b */ /* 0x002fe20003fa4000 */
[----:B------:R-:W-:Y:S01]  /*04b0*/  @!P3 FMUL R4, R4, 16777216 ;  /* 0x4b8000000404b820 */ /* 0x000fe20000400000 */
[----:B------:R-:W1:Y:S01]  /*04c0*/  MUFU.RCP R6, R6 ;  /* 0x0000000600067308 */ /* 0x000e620000001000 */
[----:B------:R-:W-:Y:S01]  /*04d0*/  FADD R11, -R11, R15 ;  /* 0x0000000f0b0b7221 */ /* 0x000fe20000000100 */
[----:B------:R-:W-:Y:S01]  /*04e0*/  FSEL R2, R2, 1, P5 ;  /* 0x3f80000002027808 */ /* 0x000fe20002800000 */
[----:B------:R-:W-:Y:S01]  /*04f0*/  @P4 FMUL R7, R7, 0.25 ;  /* 0x3e80000007074820 */ /* 0x000fe20000400000 */
[----:B------:R-:W-:-:S04]  /*0500*/  FSETP.GEU.AND P4, PT, R5, 1.175494350822287508e-38, PT ;  /* 0x008000000500780b */ /* 0x000fc80003f8e000 */
[----:B------:R-:W2:Y:S01]  /*0510*/  MUFU.RCP R4, R4 ;  /* 0x0000000400047308 */ /* 0x000ea20000001000 */
[----:B------:R-:W-:Y:S01]  /*0520*/  @!P2 FMUL R7, R7, 16777216 ;  /* 0x4b8000000707a820 */ /* 0x000fe20000400000 */
[----:B------:R-:W-:Y:S01]  /*0530*/  @!P2 FMUL R12, R12, 16777216 ;  /* 0x4b8000000c0ca820 */ /* 0x000fe20000400000 */
[----:B------:R-:W-:Y:S01]  /*0540*/  @P5 FMUL R5, R5, 0.25 ;  /* 0x3e80000005055820 */ /* 0x000fe20000400000 */
[----:B-1----:R-:W-:-:S04]  /*0550*/  FMUL R3, R6, R3 ;  /* 0x0000000306037220 */ /* 0x002fc80000400000 */
[----:B------:R-:W1:Y:S01]  /*0560*/  MUFU.RCP R7, R7 ;  /* 0x0000000700077308 */ /* 0x000e620000001000 */
[----:B------:R-:W-:Y:S01]  /*0570*/  @!P4 FMUL R5, R5, 16777216 ;  /* 0x4b8000000505c820 */ /* 0x000fe20000400000 */
[----:B------:R-:W-:Y:S01]  /*0580*/  @!P4 FMUL R2, R2, 16777216 ;  /* 0x4b8000000202c820 */ /* 0x000fe20000400000 */
[----:B------:R-:W-:Y:S01]  /*0590*/  FMUL R3, R3, R10 ;  /* 0x0000000a03037220 */ /* 0x000fe20000400000 */
[----:B--2---:R-:W-:-:S04]  /*05a0*/  FMUL R13, R4, R13 ;  /* 0x0000000d040d7220 */ /* 0x004fc80000400000 */
[----:B------:R-:W2:Y:S01]  /*05b0*/  MUFU.RCP R5, R5 ;  /* 0x0000000500057308 */ /* 0x000ea20000001000 */
[----:B0-----:R-:W-:Y:S02]  /*05c0*/  IMAD.SHL.U32 R14, R14, 0x4, RZ ;  /* 0x000000040e0e7824 */ /* 0x001fe400078e00ff */
[----:B----4-:R-:W-:Y:S01]  /*05d0*/  FFMA R3, R3, R18, R22 ;  /* 0x0000001203037223 */ /* 0x010fe20000000016 */
[----:B------:R-:W-:Y:S01]  /*05e0*/  FMUL R13, R13, R8 ;  /* 0x000000080d0d7220 */ /* 0x000fe20000400000 */
[----:B------:R-:W-:Y:S02]  /*05f0*/  LOP3.LUT R8, R24, 0x7f, RZ, 0xc0, !PT ;  /* 0x0000007f18087812 */ /* 0x000fe400078ec0ff */
[----:B------:R-:W-:Y:S01]  /*0600*/  LOP3.LUT R10, R14, 0x1fc, RZ, 0xc0, !PT ;  /* 0x000001fc0e0a7812 */ /* 0x000fe200078ec0ff */
[----:B-1----:R-:W-:Y:S01]  /*0610*/  FMUL R12, R7, R12 ;  /* 0x0000000c070c7220 */ /* 0x002fe20000400000 */
[----:B------:R-:W-:Y:S01]  /*0620*/  FFMA R13, R13, R16, R20 ;  /* 0x000000100d0d7223 */ /* 0x000fe20000000014 */
[----:B------:R-:W-:-:S02]  /*0630*/  FSETP.GEU.AND P2, PT, R3, RZ, PT ;  /* 0x000000ff0300720b */ /* 0x000fc40003f4e000 */
[----:B------:R-:W-:Y:S01]  /*0640*/  FMUL R12, R12, R11 ;  /* 0x0000000b0c0c7220 */ /* 0x000fe20000400000 */
[----:B------:R-:W-:Y:S02]  /*0650*/  LEA R10, R10, UR4, 0x3 ;  /* 0x000000040a0a7c11 */ /* 0x000fe4000f8e18ff */
[----:B------:R-:W-:Y:S01]  /*0660*/  FSETP.GEU.AND P3, PT, R13, RZ, PT ;  /* 0x000000ff0d00720b */ /* 0x000fe20003f6e000 */
[----:B--2---:R-:W-:Y:S01]  /*0670*/  FMUL R2, R5, R2 ;  /* 0x0000000205027220 */ /* 0x004fe20000400000 */
[----:B------:R-:W-:Y:S01]  /*0680*/  FFMA R12, R12, R19, R23 ;  /* 0x000000130c0c7223 */ /* 0x000fe20000000017 */
[----:B------:R-:W-:Y:S02]  /*0690*/  FSEL R7, R3, RZ, P2 ;  /* 0x000000ff03077208 */ /* 0x000fe40001000000 */
[----:B------:R-:W-:Y:S01]  /*06a0*/  FMUL R2, R2, R9 ;  /* 0x0000000902027220 */ /* 0x000fe20000400000 */
[----:B------:R-:W-:Y:S02]  /*06b0*/  FSEL R13, R13, RZ, P3 ;  /* 0x000000ff0d0d7208 */ /* 0x000fe40001800000 */
[----:B------:R0:W-:Y:S01]  /*06c0*/  STS [R10+0x10], R7 ;  /* 0x000010070a007388 */ /* 0x0001e20000000800 */
[----:B------:R-:W-:Y:S01]  /*06d0*/  FFMA R2, R2, R17, R21 ;  /* 0x0000001102027223 */ /* 0x000fe20000000015 */
[----:B------:R-:W-:-:S02]  /*06e0*/  LOP3.LUT R3, R8, 0x80, RZ, 0xfc, !PT ;  /* 0x0000008008037812 */ /* 0x000fc400078efcff */
[----:B------:R-:W-:Y:S01]  /*06f0*/  STS [R10], R13 ;  /* 0x0000000d0a007388 */ /* 0x000fe20000000800 */
[----:B------:R-:W-:Y:S02]  /*0700*/  LEA R5, R8, UR4, 0x3 ;  /* 0x0000000408057c11 */ /* 0x000fe4000f8e18ff */
[C---:B------:R-:W-:Y:S02]  /*0710*/  FSETP.GEU.AND P1, PT, R2.reuse, RZ, PT ;  /* 0x000000ff0200720b */ /* 0x040fe40003f2e000 */
[----:B------:R-:W-:Y:S02]  /*0720*/  LEA R14, R3, UR4, 0x3 ;  /* 0x00000004030e7c11 */ /* 0x000fe4000f8e18ff */
[----:B------:R-:W-:Y:S02]  /*0730*/  FSEL R4, R2, RZ, P1 ;  /* 0x000000ff02047208 */ /* 0x000fe40000800000 */
[----:B------:R-:W-:Y:S02]  /*0740*/  FSETP.GEU.AND P1, PT, R12, RZ, PT ;  /* 0x000000ff0c00720b */ /* 0x000fe40003f2e000 */
[----:B------:R-:W-:Y:S01]  /*0750*/  LOP3.LUT R2, R8, 0x100, RZ, 0xfc, !PT ;  /* 0x0000010008027812 */ /* 0x000fe200078efcff */
[----:B------:R-:W-:Y:S01]  /*0760*/  STS [R10+0x8], R4 ;  /* 0x000008040a007388 */ /* 0x000fe20000000800 */
[----:B------:R-:W-:-:S02]  /*0770*/  FSEL R12, R12, RZ, P1 ;  /* 0x000000ff0c0c7208 */ /* 0x000fc40000800000 */
[----:B------:R-:W-:Y:S02]  /*0780*/  LEA R6, R2, UR4, 0x3 ;  /* 0x0000000402067c11 */ /* 0x000fe4000f8e18ff */
[----:B------:R-:W-:Y:S01]  /*0790*/  LOP3.LUT R24, R25, 0x7f, R24, 0xf8, !PT ;  /* 0x0000007f19187812 */ /* 0x000fe200078ef818 */
[----:B------:R1:W-:Y:S01]  /*07a0*/  STS [R10+0x18], R12 ;  /* 0x0000180c0a007388 */ /* 0x0003e20000000800 */
[----:B------:R-:W-:Y:S01]  /*07b0*/  LOP3.LUT R9, R25, 0x80, R8, 0xfe, !PT ;  /* 0x0000008019097812 */ /* 0x000fe200078efe08 */
[----:B------:R-:W2:Y:S01]  /*07c0*/  LDC.64 R2, c[0x0][0x238] ;  /* 0x00008e00ff027b82 */ /* 0x000ea20000000a00 */
[----:B0-----:R-:W-:-:S07]  /*07d0*/  LOP3.LUT R7, R25, 0x100, R8, 0xfe, !PT ;  /* 0x0000010019077812 */ /* 0x001fce00078efe08 */
[----:B------:R-:W-:Y:S01]  /*07e0*/  BAR.SYNC.DEFER_BLOCKING 0x0 ;  /* 0x0000000000007b1d */ /* 0x000fe20000010000 */
[----:B------:R-:W-:Y:S02]  /*07f0*/  SHF.R.S32.HI R11, RZ, 0x1f, R24 ;  /* 0x0000001fff0b7819 */ /* 0x000fe40000011418 */
[----:B------:R-:W-:Y:S02]  /*0800*/  ISETP.LT.AND P2, PT, R9, 0x200, !P0 ;  /* 0x000002000900780c */ /* 0x000fe40004741270 */
[----:B------:R-:W-:Y:S02]  /*0810*/  LEA.HI R11, R11, R24, RZ, 0x7 ;  /* 0x000000180b0b7211 */ /* 0x000fe400078f38ff */
[----:B-1----:R-:W-:Y:S02]  /*0820*/  SHF.R.S32.HI R12, RZ, 0x1f, R9 ;  /* 0x0000001fff0c7819 */ /* 0x002fe40000011409 */
[----:B------:R-:W-:Y:S02]  /*0830*/  SHF.R.S32.HI R10, RZ, 0x1f, R7 ;  /* 0x0000001fff0a7819 */ /* 0x000fe40000011407 */
[----:B------:R-:W-:-:S02]  /*0840*/  LEA.HI R12, R12, R9, RZ, 0x7 ;  /* 0x000000090c0c7211 */ /* 0x000fc400078f38ff */
[----:B------:R-:W-:Y:S02]  /*0850*/  LEA.HI R10, R10, R7, RZ, 0x7 ;  /* 0x000000070a0a7211 */ /* 0x000fe400078f38ff */
[----:B------:R-:W-:Y:S02]  /*0860*/  LOP3.LUT R13, R11, 0xffffff80, RZ, 0xc0, !PT ;  /* 0xffffff800b0d7812 */ /* 0x000fe400078ec0ff */
[----:B------:R-:W-:Y:S02]  /*0870*/  LOP3.LUT R16, R12, 0xffffff80, RZ, 0xc0, !PT ;  /* 0xffffff800c107812 */ /* 0x000fe400078ec0ff */
[----:B------:R-:W-:Y:S01]  /*0880*/  ISETP.LT.AND P1, PT, R7, 0x200, !P0 ;  /* 0x000002000700780c */ /* 0x000fe20004721270 */
[C---:B------:R-:W-:Y:S01]  /*0890*/  IMAD.IADD R13, R24.reuse, 0x1, -R13 ;  /* 0x00000001180d7824 */ /* 0x040fe200078e0a0d */
[----:B------:R-:W-:Y:S01]  /*08a0*/  SHF.R.S32.HI R11, RZ, 0x7, R11 ;  /* 0x00000007ff0b7819 */ /* 0x000fe2000001140b */
[----:B------:R-:W-:Y:S01]  /*08b0*/  IMAD.IADD R9, R9, 0x1, -R16 ;  /* 0x0000000109097824 */ /* 0x000fe200078e0a10 */
[----:B------:R-:W-:Y:S01]  /*08c0*/  LOP3.LUT R25, R25, 0x180, R8, 0xfe, !PT ;  /* 0x0000018019197812 */ /* 0x000fe200078efe08 */
[----:B------:R-:W0:Y:S01]  /*08d0*/  LDS R5, [R5] ;  /* 0x0000000005057984 */ /* 0x000e220000000800 */
[----:B------:R-:W-:Y:S01]  /*08e0*/  ISETP.LT.AND P3, PT, R24, 0x200, !P0 ;  /* 0x000002001800780c */ /* 0x000fe20004761270 */
[----:B------:R-:W-:Y:S01]  /*08f0*/  IMAD R9, R9, 0x51, R0 ;  /* 0x0000005109097824 */ /* 0x000fe200078e0200 */
[----:B------:R-:W-:Y:S01]  /*0900*/  SHF.R.S32.HI R12, RZ, 0x7, R12 ;  /* 0x00000007ff0c7819 */ /* 0x000fe2000001140c */
[----:B------:R1:W3:Y:S01]  /*0910*/  LDS R4, [R14] ;  /* 0x000000000e047984 */ /* 0x0002e20000000800 */
[----:B------:R-:W-:-:S03]  /*0920*/  ISETP.LT.AND P0, PT, R25, 0x200, !P0 ;  /* 0x000002001900780c */ /* 0x000fc60004701270 */
[----:B------:R-:W4:Y:S01]  /*0930*/  LDS R6, [R6] ;  /* 0x0000000006067984 */ /* 0x000f220000000800 */
[----:B------:R-:W-:Y:S01]  /*0940*/  IMAD R9, R12, 0xf300, R9 ;  /* 0x0000f3000c097824 */ /* 0x000fe200078e0209 */
[----:B-1----:R-:W-:Y:S02]  /*0950*/  LOP3.LUT R14, R10, 0xffffff80, RZ, 0xc0, !PT ;  /* 0xffffff800a0e7812 */ /* 0x002fe400078ec0ff */
[----:B------:R-:W-:-:S03]  /*0960*/  SHF.R.S32.HI R10, RZ, 0x7, R10 ;  /* 0x00000007ff0a7819 */ /* 0x000fc6000001140a */
[----:B------:R-:W-:Y:S02]  /*0970*/  IMAD.IADD R7, R7, 0x1, -R14 ;  /* 0x0000000107077824 */ /* 0x000fe400078e0a0e */
[--C-:B------:R-:W-:Y:S02]  /*0980*/  IMAD R14, R13, 0x51, R0.reuse ;  /* 0x000000510d0e7824 */ /* 0x100fe400078e0200 */
[----:B------:R-:W-:Y:S02]  /*0990*/  IMAD R7, R7, 0x51, R0 ;  /* 0x0000005107077824 */ /* 0x000fe400078e0200 */
[----:B------:R-:W-:Y:S02]  /*09a0*/  IMAD R11, R11, 0xf300, R14 ;  /* 0x0000f3000b0b7824 */ /* 0x000fe400078e020e */
[----:B------:R-:W-:Y:S01]  /*09b0*/  IMAD R15, R10, 0xf300, R7 ;  /* 0x0000f3000a0f7824 */ /* 0x000fe200078e0207 */
[----:B------:R-:W-:Y:S01]  /*09c0*/  LOP3.LUT R7, R8, 0x180, RZ, 0xfc, !PT ;  /* 0x0000018008077812 */ /* 0x000fe200078efcff */
[----:B--2---:R-:W-:-:S03]  /*09d0*/  IMAD.WIDE R10, R11, 0x4, R2 ;  /* 0x000000040b0a7825 */ /* 0x004fc600078e0202 */
[----:B------:R-:W-:Y:S01]  /*09e0*/  LEA R7, R7, UR4, 0x3 ;  /* 0x0000000407077c11 */ /* 0x000fe2000f8e18ff */
[----:B------:R-:W-:-:S04]  /*09f0*/  IMAD.WIDE R12, R9, 0x4, R2 ;  /* 0x00000004090c7825 */ /* 0x000fc800078e0202 */
[----:B------:R-:W-:Y:S01]  /*0a00*/  IMAD.WIDE R8, R15, 0x4, R2 ;  /* 0x000000040f087825 */ /* 0x000fe200078e0202 */
[----:B0-----:R0:W-:Y:S04]  /*0a10*/  @P3 STG.E desc[UR6][R10.64], R5 ;  /* 0x000000050a003986 */ /* 0x0011e8000c101906 */
[----:B---3--:R0:W-:Y:S04]  /*0a20*/  @P2 STG.E desc[UR6][R12.64], R4 ;  /* 0x000000040c002986 */ /* 0x0081e8000c101906 */
[----:B----4-:R0:W-:Y:S02]  /*0a30*/  @P1 STG.E desc[UR6][R8.64], R6 ;  /* 0x0000000608001986 */ /* 0x0101e4000c101906 */
[----:B0-----:R-:W-:Y:S05]  /*0a40*/  @!P0 EXIT ;  /* 0x000000000000894d */ /* 0x001fea0003800000 */
[----:B------:R-:W1:Y:S01]  /*0a50*/  LDS R7, [R7] ;  /* 0x0000000007077984 */ /* 0x000e620000000800 */
[----:B0-----:R-:W-:-:S04]  /*0a60*/  SHF.R.S32.HI R4, RZ, 0x1f, R25 ;  /* 0x0000001fff047819 */ /* 0x001fc80000011419 */
[----:B------:R-:W-:-:S04]  /*0a70*/  LEA.HI R4, R4, R25, RZ, 0x7 ;  /* 0x0000001904047211 */ /* 0x000fc800078f38ff */
[----:B------:R-:W-:Y:S02]  /*0a80*/  LOP3.LUT R6, R4, 0xffffff80, RZ, 0xc0, !PT ;  /* 0xffffff8004067812 */ /* 0x000fe400078ec0ff */
[----:B------:R-:W-:-:S03]  /*0a90*/  SHF.R.S32.HI R4, RZ, 0x7, R4 ;  /* 0x00000007ff047819 */ /* 0x000fc60000011404 */
[----:B------:R-:W-:-:S04]  /*0aa0*/  IMAD.IADD R25, R25, 0x1, -R6 ;  /* 0x0000000119197824 */ /* 0x000fc800078e0a06 */
[----:B------:R-:W-:-:S04]  /*0ab0*/  IMAD R25, R25, 0x51, R0 ;  /* 0x0000005119197824 */ /* 0x000fc800078e0200 */
[----:B------:R-:W-:-:S04]  /*0ac0*/  IMAD R25, R4, 0xf300, R25 ;  /* 0x0000f30004197824 */ /* 0x000fc800078e0219 */
[----:B------:R-:W-:-:S05]  /*0ad0*/  IMAD.WIDE R2, R25, 0x4, R2 ;  /* 0x0000000419027825 */ /* 0x000fca00078e0202 */
[----:B-1----:R-:W-:Y:S01]  /*0ae0*/  STG.E desc[UR6][R2.64], R7 ;  /* 0x0000000702007986 */ /* 0x002fe2000c101906 */
[----:B------:R-:W-:Y:S05]  /*0af0*/  EXIT ;  /* 0x000000000000794d */ /* 0x000fea0003800000 */
.L_x_0:
[----:B------:R-:W-:-:S00]  /*0b00*/  BRA `(.L_x_0) ;  /* 0xfffffffc00fc7947 */ /* 0x000fc0000383ffff */
[----:B------:R-:W-:-:S00]  /*0b10*/  NOP ;  /* 0x0000000000007918 */ /* 0x000fc00000000000 */
        /* <DEDUP_REMOVED lines=14> */
.L_x_1:


//--------------------- .nv.global.init           --------------------------
	.section	.nv.global.init,"aw",@progbits
.nv.global.init:
	.type		_$_str,@object
	.size		_$_str,(_$_str_$_2 - _$_str)
_$_str:
        /*0000*/ 	.byte	0x5f, 0x5f, 0x43, 0x55, 0x44, 0x41, 0x5f, 0x46, 0x54, 0x5a, 0x00
	.type		_$_str_$_2,@object
	.size		_$_str_$_2,(.L_1 - _$_str_$_2)
_$_str_$_2:
        /*000b*/ 	.byte	0x5f, 0x5f, 0x43, 0x55, 0x44, 0x41, 0x5f, 0x50, 0x52, 0x45, 0x43, 0x5f, 0x53, 0x51, 0x52, 0x54
        /*001b*/ 	.byte	0x00
.L_1:


//--------------------- .nv.shared.triton_poi_fused__native_batch_norm_legit_no_training_relu_18 --------------------------
	.section	.nv.shared.triton_poi_fused__native_batch_norm_legit_no_training_relu_18,"aw",@nobits
	.sectionflags	@""
	.align	16
	.zero		1024


//--------------------- .nv.constant0.triton_poi_fused__native_batch_norm_legit_no_training_relu_18 --------------------------
	.section	.nv.constant0.triton_poi_fused__native_batch_norm_legit_no_training_relu_18,"a",@progbits
	.sectionflags	@""
	.align	4
.nv.constant0.triton_poi_fused__native_batch_norm_legit_no_training_relu_18:
	.zero		584
